//
// Generated by NVIDIA NVVM Compiler
//
// Compiler Build ID: CL-36424714
// Cuda compilation tools, release 13.0, V13.0.88
// Based on NVVM 20.0.0
//

.version 9.0
.target sm_100
.address_size 64

	// .globl	_Z7kernel1Pll

.visible .entry _Z7kernel1Pll(
	.param .u64 .ptr .align 1 _Z7kernel1Pll_param_0,
	.param .u64 _Z7kernel1Pll_param_1
)
{
	.reg .pred 	%p<2>;
	.reg .b32 	%r<5>;
	.reg .b64 	%rd<8>;

	ld.param.u64 	%rd1, [_Z7kernel1Pll_param_0];
	ld.param.u64 	%rd2, [_Z7kernel1Pll_param_1];
	setp.eq.s64 	%p1, %rd2, 0;
	@%p1 bra 	$L__BB0_2;
	cvta.to.global.u64 	%rd3, %rd1;
	mov.u32 	%r1, %ntid.x;
	mov.u32 	%r2, %ctaid.x;
	mov.u32 	%r3, %tid.x;
	mad.lo.s32 	%r4, %r2, %r1, %r3;
	mul.wide.s32 	%rd4, %r4, 8;
	add.s64 	%rd5, %rd3, %rd4;
	ld.global.u64 	%rd6, [%rd5];
	add.s64 	%rd7, %rd6, %rd2;
	st.global.u64 	[%rd5], %rd7;
$L__BB0_2:
	ret;

}
	// .globl	_Z7kernel2Pll
.visible .entry _Z7kernel2Pll(
	.param .u64 .ptr .align 1 _Z7kernel2Pll_param_0,
	.param .u64 _Z7kernel2Pll_param_1
)
{
	.reg .pred 	%p<2>;
	.reg .b32 	%r<5>;
	.reg .b64 	%rd<9>;

	ld.param.u64 	%rd1, [_Z7kernel2Pll_param_0];
	ld.param.u64 	%rd2, [_Z7kernel2Pll_param_1];
	setp.eq.s64 	%p1, %rd2, 0;
	@%p1 bra 	$L__BB1_2;
	cvta.to.global.u64 	%rd3, %rd1;
	mov.u32 	%r1, %ntid.x;
	mov.u32 	%r2, %ctaid.x;
	mov.u32 	%r3, %tid.x;
	mad.lo.s32 	%r4, %r2, %r1, %r3;
	mul.wide.s32 	%rd4, %r4, 8;
	add.s64 	%rd5, %rd3, %rd4;
	ld.global.u64 	%rd6, [%rd5];
	shl.b64 	%rd7, %rd2, 1;
	add.s64 	%rd8, %rd6, %rd7;
	st.global.u64 	[%rd5], %rd8;
$L__BB1_2:
	ret;

}
	// .globl	_Z7kernel3Pll
.visible .entry _Z7kernel3Pll(
	.param .u64 .ptr .align 1 _Z7kernel3Pll_param_0,
	.param .u64 _Z7kernel3Pll_param_1
)
{
	.reg .pred 	%p<2>;
	.reg .b32 	%r<5>;
	.reg .b64 	%rd<8>;

	ld.param.u64 	%rd1, [_Z7kernel3Pll_param_0];
	ld.param.u64 	%rd2, [_Z7kernel3Pll_param_1];
	setp.eq.s64 	%p1, %rd2, 0;
	@%p1 bra 	$L__BB2_2;
	cvta.to.global.u64 	%rd3, %rd1;
	mov.u32 	%r1, %ntid.x;
	mov.u32 	%r2, %ctaid.x;
	mov.u32 	%r3, %tid.x;
	mad.lo.s32 	%r4, %r2, %r1, %r3;
	mul.wide.s32 	%rd4, %r4, 8;
	add.s64 	%rd5, %rd3, %rd4;
	ld.global.u64 	%rd6, [%rd5];
	sub.s64 	%rd7, %rd6, %rd2;
	st.global.u64 	[%rd5], %rd7;
$L__BB2_2:
	ret;

}


// ===== COMPILED SASS (sm_100) =====

	.target	sm_100

	.elftype	@"ET_EXEC"


//--------------------- .note.nv.tkinfo           --------------------------
	.section	.note.nv.tkinfo,"",@"SHT_NOTE"
	.sectionflags	@"SHF_NOTE_NV_TKINFO"
	.tkinfo
        /*0018*/ 	.word	0x00000002
        /*0030*/ 	.string	""
        /*0030*/ 	.string	"ptxas"
        /*0030*/ 	.string	"Cuda compilation tools, release 13.0, V13.0.88"
        /*0030*/ 	.string	"Build cuda_13.0.r13.0/compiler.36424714_0"
        /*0030*/ 	.string	"-arch sm_100 -m 64 "



//--------------------- .note.nv.cuinfo           --------------------------
	.section	.note.nv.cuinfo,"",@"SHT_NOTE"
	.sectionflags	@"SHF_NOTE_NV_CUINFO"
        /*0018*/ 	.short	0x0002
        /*001a*/ 	.short	0x0064
        /*001c*/ 	.short	0x0082
	.zero		2


//--------------------- .nv.info                  --------------------------
	.section	.nv.info,"",@"SHT_CUDA_INFO"
	.align	4


	//----- nvinfo : EIATTR_REGCOUNT
	.align		4
        /*0000*/ 	.byte	0x04, 0x2f
        /*0002*/ 	.short	(.L_1 - .L_0)
	.align		4
.L_0:
        /*0004*/ 	.word	index@(_Z7kernel1Pll)
        /*0008*/ 	.word	0x00000008


	//----- nvinfo : EIATTR_FRAME_SIZE
	.align		4
.L_1:
        /*000c*/ 	.byte	0x04, 0x11
        /*000e*/ 	.short	(.L_3 - .L_2)
	.align		4
.L_2:
        /*0010*/ 	.word	index@(_Z7kernel1Pll)
        /*0014*/ 	.word	0x00000000


	//----- nvinfo : EIATTR_REGCOUNT
	.align		4
.L_3:
        /*0018*/ 	.byte	0x04, 0x2f
        /*001a*/ 	.short	(.L_5 - .L_4)
	.align		4
.L_4:
        /*001c*/ 	.word	index@(_Z7kernel2Pll)
        /*0020*/ 	.word	0x0000000a


	//----- nvinfo : EIATTR_FRAME_SIZE
	.align		4
.L_5:
        /*0024*/ 	.byte	0x04, 0x11
        /*0026*/ 	.short	(.L_7 - .L_6)
	.align		4
.L_6:
        /*0028*/ 	.word	index@(_Z7kernel2Pll)
        /*002c*/ 	.word	0x00000000


	//----- nvinfo : EIATTR_REGCOUNT
	.align		4
.L_7:
        /*0030*/ 	.byte	0x04, 0x2f
        /*0032*/ 	.short	(.L_9 - .L_8)
	.align		4
.L_8:
        /*0034*/ 	.word	index@(_Z7kernel3Pll)
        /*0038*/ 	.word	0x00000008


	//----- nvinfo : EIATTR_FRAME_SIZE
	.align		4
.L_9:
        /*003c*/ 	.byte	0x04, 0x11
        /*003e*/ 	.short	(.L_11 - .L_10)
	.align		4
.L_10:
        /*0040*/ 	.word	index@(_Z7kernel3Pll)
        /*0044*/ 	.word	0x00000000


	//----- nvinfo : EIATTR_MIN_STACK_SIZE
	.align		4
.L_11:
        /*0048*/ 	.byte	0x04, 0x12
        /*004a*/ 	.short	(.L_13 - .L_12)
	.align		4
.L_12:
        /*004c*/ 	.word	index@(_Z7kernel3Pll)
        /*0050*/ 	.word	0x00000000


	//----- nvinfo : EIATTR_MIN_STACK_SIZE
	.align		4
.L_13:
        /*0054*/ 	.byte	0x04, 0x12
        /*0056*/ 	.short	(.L_15 - .L_14)
	.align		4
.L_14:
        /*0058*/ 	.word	index@(_Z7kernel2Pll)
        /*005c*/ 	.word	0x00000000


	//----- nvinfo : EIATTR_MIN_STACK_SIZE
	.align		4
.L_15:
        /*0060*/ 	.byte	0x04, 0x12
        /*0062*/ 	.short	(.L_17 - .L_16)
	.align		4
.L_16:
        /*0064*/ 	.word	index@(_Z7kernel1Pll)
        /*0068*/ 	.word	0x00000000
.L_17:


//--------------------- .nv.compat                --------------------------
	.section	.nv.compat,"",@"SHT_CUDA_COMPAT_INFO"
	.align	4
        /*0000*/ 	.byte	0x02, 0x09, 0x00, 0x00, 0x02, 0x02, 0x01, 0x00, 0x02, 0x05, 0x05, 0x00, 0x03, 0x07, 0x01, 0x01
        /*0010*/ 	.byte	0x02, 0x03, 0x00, 0x00, 0x02, 0x06, 0x01, 0x00, 0x04, 0x0b, 0x08, 0x00, 0x09, 0x00, 0x00, 0x00
        /*0020*/ 	.byte	0x00, 0x00, 0x00, 0x00


//--------------------- .nv.info._Z7kernel3Pll    --------------------------
	.section	.nv.info._Z7kernel3Pll,"",@"SHT_CUDA_INFO"
	.sectionflags	@""
	.align	4


	//----- nvinfo : EIATTR_CUDA_API_VERSION
	.align		4
        /*0000*/ 	.byte	0x04, 0x37
        /*0002*/ 	.short	(.L_19 - .L_18)
.L_18:
        /*0004*/ 	.word	0x00000082


	//----- nvinfo : EIATTR_KPARAM_INFO
	.align		4
.L_19:
        /*0008*/ 	.byte	0x04, 0x17
        /*000a*/ 	.short	(.L_21 - .L_20)
.L_20:
        /*000c*/ 	.word	0x00000000
        /*0010*/ 	.short	0x0001
        /*0012*/ 	.short	0x0008
        /*0014*/ 	.byte	0x00, 0xf0, 0x21, 0x00


	//----- nvinfo : EIATTR_KPARAM_INFO
	.align		4
.L_21:
        /*0018*/ 	.byte	0x04, 0x17
        /*001a*/ 	.short	(.L_23 - .L_22)
.L_22:
        /*001c*/ 	.word	0x00000000
        /*0020*/ 	.short	0x0000
        /*0022*/ 	.short	0x0000
        /*0024*/ 	.byte	0x00, 0xf5, 0x21, 0x00


	//----- nvinfo : EIATTR_SPARSE_MMA_MASK
	.align		4
.L_23:
        /*0028*/ 	.byte	0x03, 0x50
        /*002a*/ 	.short	0x0000


	//----- nvinfo : EIATTR_MAXREG_COUNT
	.align		4
        /*002c*/ 	.byte	0x03, 0x1b
        /*002e*/ 	.short	0x00ff


	//----- nvinfo : EIATTR_MERCURY_ISA_VERSION
	.align		4
        /*0030*/ 	.byte	0x03, 0x5f
        /*0032*/ 	.short	0x0101


	//----- nvinfo : EIATTR_VRC_CTA_INIT_COUNT
	.align		4
        /*0034*/ 	.byte	0x02, 0x4a
	.zero		1
	.zero		1


	//----- nvinfo : EIATTR_EXIT_INSTR_OFFSETS
	.align		4
        /*0038*/ 	.byte	0x04, 0x1c
        /*003a*/ 	.short	(.L_25 - .L_24)


	//   ....[0]....
.L_24:
        /*003c*/ 	.word	0x00000040


	//   ....[1]....
        /*0040*/ 	.word	0x00000100


	//----- nvinfo : EIATTR_CBANK_PARAM_SIZE
	.align		4
.L_25:
        /*0044*/ 	.byte	0x03, 0x19
        /*0046*/ 	.short	0x0010


	//----- nvinfo : EIATTR_PARAM_CBANK
	.align		4
        /*0048*/ 	.byte	0x04, 0x0a
        /*004a*/ 	.short	(.L_27 - .L_26)
	.align		4
.L_26:
        /*004c*/ 	.word	index@(.nv.constant0._Z7kernel3Pll)
        /*0050*/ 	.short	0x0380
        /*0052*/ 	.short	0x0010


	//----- nvinfo : EIATTR_SW_WAR
	.align		4
.L_27:
        /*0054*/ 	.byte	0x04, 0x36
        /*0056*/ 	.short	(.L_29 - .L_28)
.L_28:
        /*0058*/ 	.word	0x00000008
.L_29:


//--------------------- .nv.info._Z7kernel2Pll    --------------------------
	.section	.nv.info._Z7kernel2Pll,"",@"SHT_CUDA_INFO"
	.sectionflags	@""
	.align	4


	//----- nvinfo : EIATTR_CUDA_API_VERSION
	.align		4
        /*0000*/ 	.byte	0x04, 0x37
        /*0002*/ 	.short	(.L_31 - .L_30)
.L_30:
        /*0004*/ 	.word	0x00000082


	//----- nvinfo : EIATTR_KPARAM_INFO
	.align		4
.L_31:
        /*0008*/ 	.byte	0x04, 0x17
        /*000a*/ 	.short	(.L_33 - .L_32)
.L_32:
        /*000c*/ 	.word	0x00000000
        /*0010*/ 	.short	0x0001
        /*0012*/ 	.short	0x0008
        /*0014*/ 	.byte	0x00, 0xf0, 0x21, 0x00


	//----- nvinfo : EIATTR_KPARAM_INFO
	.align		4
.L_33:
        /*0018*/ 	.byte	0x04, 0x17
        /*001a*/ 	.short	(.L_35 - .L_34)
.L_34:
        /*001c*/ 	.word	0x00000000
        /*0020*/ 	.short	0x0000
        /*0022*/ 	.short	0x0000
        /*0024*/ 	.byte	0x00, 0xf5, 0x21, 0x00


	//----- nvinfo : EIATTR_SPARSE_MMA_MASK
	.align		4
.L_35:
        /*0028*/ 	.byte	0x03, 0x50
        /*002a*/ 	.short	0x0000


	//----- nvinfo : EIATTR_MAXREG_COUNT
	.align		4
        /*002c*/ 	.byte	0x03, 0x1b
        /*002e*/ 	.short	0x00ff


	//----- nvinfo : EIATTR_MERCURY_ISA_VERSION
	.align		4
        /*0030*/ 	.byte	0x03, 0x5f
        /*0032*/ 	.short	0x0101


	//----- nvinfo : EIATTR_VRC_CTA_INIT_COUNT
	.align		4
        /*0034*/ 	.byte	0x02, 0x4a
	.zero		1
	.zero		1


	//----- nvinfo : EIATTR_EXIT_INSTR_OFFSETS
	.align		4
        /*0038*/ 	.byte	0x04, 0x1c
        /*003a*/ 	.short	(.L_37 - .L_36)


	//   ....[0]....
.L_36:
        /*003c*/ 	.word	0x00000040


	//   ....[1]....
        /*0040*/ 	.word	0x00000100


	//----- nvinfo : EIATTR_CBANK_PARAM_SIZE
	.align		4
.L_37:
        /*0044*/ 	.byte	0x03, 0x19
        /*0046*/ 	.short	0x0010


	//----- nvinfo : EIATTR_PARAM_CBANK
	.align		4
        /*0048*/ 	.byte	0x04, 0x0a
        /*004a*/ 	.short	(.L_39 - .L_38)
	.align		4
.L_38:
        /*004c*/ 	.word	index@(.nv.constant0._Z7kernel2Pll)
        /*0050*/ 	.short	0x0380
        /*0052*/ 	.short	0x0010


	//----- nvinfo : EIATTR_SW_WAR
	.align		4
.L_39:
        /*0054*/ 	.byte	0x04, 0x36
        /*0056*/ 	.short	(.L_41 - .L_40)
.L_40:
        /*0058*/ 	.word	0x00000008
.L_41:


//--------------------- .nv.info._Z7kernel1Pll    --------------------------
	.section	.nv.info._Z7kernel1Pll,"",@"SHT_CUDA_INFO"
	.sectionflags	@""
	.align	4


	//----- nvinfo : EIATTR_CUDA_API_VERSION
	.align		4
        /*0000*/ 	.byte	0x04, 0x37
        /*0002*/ 	.short	(.L_43 - .L_42)
.L_42:
        /*0004*/ 	.word	0x00000082


	//----- nvinfo : EIATTR_KPARAM_INFO
	.align		4
.L_43:
        /*0008*/ 	.byte	0x04, 0x17
        /*000a*/ 	.short	(.L_45 - .L_44)
.L_44:
        /*000c*/ 	.word	0x00000000
        /*0010*/ 	.short	0x0001
        /*0012*/ 	.short	0x0008
        /*0014*/ 	.byte	0x00, 0xf0, 0x21, 0x00


	//----- nvinfo : EIATTR_KPARAM_INFO
	.align		4
.L_45:
        /*0018*/ 	.byte	0x04, 0x17
        /*001a*/ 	.short	(.L_47 - .L_46)
.L_46:
        /*001c*/ 	.word	0x00000000
        /*0020*/ 	.short	0x0000
        /*0022*/ 	.short	0x0000
        /*0024*/ 	.byte	0x00, 0xf5, 0x21, 0x00


	//----- nvinfo : EIATTR_SPARSE_MMA_MASK
	.align		4
.L_47:
        /*0028*/ 	.byte	0x03, 0x50
        /*002a*/ 	.short	0x0000


	//----- nvinfo : EIATTR_MAXREG_COUNT
	.align		4
        /*002c*/ 	.byte	0x03, 0x1b
        /*002e*/ 	.short	0x00ff


	//----- nvinfo : EIATTR_MERCURY_ISA_VERSION
	.align		4
        /*0030*/ 	.byte	0x03, 0x5f
        /*0032*/ 	.short	0x0101


	//----- nvinfo : EIATTR_VRC_CTA_INIT_COUNT
	.align		4
        /*0034*/ 	.byte	0x02, 0x4a
	.zero		1
	.zero		1


	//----- nvinfo : EIATTR_EXIT_INSTR_OFFSETS
	.align		4
        /*0038*/ 	.byte	0x04, 0x1c
        /*003a*/ 	.short	(.L_49 - .L_48)


	//   ....[0]....
.L_48:
        /*003c*/ 	.word	0x00000040


	//   ....[1]....
        /*0040*/ 	.word	0x00000100


	//----- nvinfo : EIATTR_CBANK_PARAM_SIZE
	.align		4
.L_49:
        /*0044*/ 	.byte	0x03, 0x19
        /*0046*/ 	.short	0x0010


	//----- nvinfo : EIATTR_PARAM_CBANK
	.align		4
        /*0048*/ 	.byte	0x04, 0x0a
        /*004a*/ 	.short	(.L_51 - .L_50)
	.align		4
.L_50:
        /*004c*/ 	.word	index@(.nv.constant0._Z7kernel1Pll)
        /*0050*/ 	.short	0x0380
        /*0052*/ 	.short	0x0010


	//----- nvinfo : EIATTR_SW_WAR
	.align		4
.L_51:
        /*0054*/ 	.byte	0x04, 0x36
        /*0056*/ 	.short	(.L_53 - .L_52)
.L_52:
        /*0058*/ 	.word	0x00000008
.L_53:


//--------------------- .nv.callgraph             --------------------------
	.section	.nv.callgraph,"",@"SHT_CUDA_CALLGRAPH"
	.align	4
	.sectionentsize	8
	.align		4
        /*0000*/ 	.word	0x00000000
	.align		4
        /*0004*/ 	.word	0xffffffff
	.align		4
        /*0008*/ 	.word	0x00000000
	.align		4
        /*000c*/ 	.word	0xfffffffe
	.align		4
        /*0010*/ 	.word	0x00000000
	.align		4
        /*0014*/ 	.word	0xfffffffd
	.align		4
        /*0018*/ 	.word	0x00000000
	.align		4
        /*001c*/ 	.word	0xfffffffc


//--------------------- .text._Z7kernel3Pll       --------------------------
	.section	.text._Z7kernel3Pll,"ax",@progbits
	.align	128
        .global         _Z7kernel3Pll
        .type           _Z7kernel3Pll,@function
        .size           _Z7kernel3Pll,(.L_x_3 - _Z7kernel3Pll)
        .other          _Z7kernel3Pll,@"STO_CUDA_ENTRY STV_DEFAULT"
_Z7kernel3Pll:
.text._Z7kernel3Pll:
[----:B------:R-:W-:Y:S01]  /*0000*/  LDC R1, c[0x0][0x37c] ;  /* 0x0000df00ff017b82 */ /* 0x000fe20000000800 */
[----:B------:R-:W0:Y:S02]  /*0010*/  LDCU.64 UR8, c[0x0][0x388] ;  /* 0x00007100ff0877ac */ /* 0x000e240008000a00 */
[----:B0-----:R-:W-:-:S04]  /*0020*/  ISETP.NE.U32.AND P0, PT, RZ, UR8, PT ;  /* 0x00000008ff007c0c */ /* 0x001fc8000bf05070 */
[----:B------:R-:W-:-:S13]  /*0030*/  ISETP.NE.AND.EX P0, PT, RZ, UR9, PT, P0 ;  /* 0x00000009ff007c0c */ /* 0x000fda000bf05300 */
[----:B------:R-:W-:Y:S05]  /*0040*/  @!P0 EXIT ;  /* 0x000000000000894d */ /* 0x000fea0003800000 */
[----:B------:R-:W0:Y:S01]  /*0050*/  S2R R5, SR_CTAID.X ;  /* 0x0000000000057919 */ /* 0x000e220000002500 */
[----:B------:R-:W1:Y:S01]  /*0060*/  LDC.64 R2, c[0x0][0x380] ;  /* 0x0000e000ff027b82 */ /* 0x000e620000000a00 */
[----:B------:R-:W0:Y:S01]  /*0070*/  LDCU UR6, c[0x0][0x360] ;  /* 0x00006c00ff0677ac */ /* 0x000e220008000800 */
[----:B------:R-:W0:Y:S01]  /*0080*/  S2R R0, SR_TID.X ;  /* 0x0000000000007919 */ /* 0x000e220000002100 */
[----:B------:R-:W2:Y:S01]  /*0090*/  LDCU.64 UR4, c[0x0][0x358] ;  /* 0x00006b00ff0477ac */ /* 0x000ea20008000a00 */
[----:B0-----:R-:W-:-:S04]  /*00a0*/  IMAD R5, R5, UR6, R0 ;  /* 0x0000000605057c24 */ /* 0x001fc8000f8e0200 */
[----:B-1----:R-:W-:-:S05]  /*00b0*/  IMAD.WIDE R2, R5, 0x8, R2 ;  /* 0x0000000805027825 */ /* 0x002fca00078e0202 */
[----:B--2---:R-:W2:Y:S02]  /*00c0*/  LDG.E.64 R4, desc[UR4][R2.64] ;  /* 0x0000000402047981 */ /* 0x004ea4000c1e1b00 */
[----:B--2---:R-:W-:-:S04]  /*00d0*/  IADD3 R4, P0, PT, R4, -UR8, RZ ;  /* 0x8000000804047c10 */ /* 0x004fc8000ff1e0ff */
[----:B------:R-:W-:-:S05]  /*00e0*/  IADD3.X R5, PT, PT, R5, ~UR9, RZ, P0, !PT ;  /* 0x8000000905057c10 */ /* 0x000fca00087fe4ff */
[----:B------:R-:W-:Y:S01]  /*00f0*/  STG.E.64 desc[UR4][R2.64], R4 ;  /* 0x0000000402007986 */ /* 0x000fe2000c101b04 */
[----:B------:R-:W-:Y:S05]  /*0100*/  EXIT ;  /* 0x000000000000794d */ /* 0x000fea0003800000 */
.L_x_0:
[----:B------:R-:W-:-:S00]  /*0110*/  BRA `(.L_x_0) ;  /* 0xfffffffc00fc7947 */ /* 0x000fc0000383ffff */
[----:B------:R-:W-:-:S00]  /*0120*/  NOP ;  /* 0x0000000000007918 */ /* 0x000fc00000000000 */
        /* <DEDUP_REMOVED lines=13> */
.L_x_3:


//--------------------- .text._Z7kernel2Pll       --------------------------
	.section	.text._Z7kernel2Pll,"ax",@progbits
	.align	128
        .global         _Z7kernel2Pll
        .type           _Z7kernel2Pll,@function
        .size           _Z7kernel2Pll,(.L_x_4 - _Z7kernel2Pll)
        .other          _Z7kernel2Pll,@"STO_CUDA_ENTRY STV_DEFAULT"
_Z7kernel2Pll:
.text._Z7kernel2Pll:
[----:B------:R-:W-:Y:S08]  /*0000*/  LDC R1, c[0x0][0x37c] ;  /* 0x0000df00ff017b82 */ /* 0x000ff00000000800 */
[----:B------:R-:W0:Y:S02]  /*0010*/  LDC.64 R6, c[0x0][0x388] ;  /* 0x0000e200ff067b82 */ /* 0x000e240000000a00 */
[----:B0-----:R-:W-:-:S04]  /*0020*/  ISETP.NE.U32.AND P0, PT, R6, RZ, PT ;  /* 0x000000ff0600720c */ /* 0x001fc80003f05070 */
[----:B------:R-:W-:-:S13]  /*0030*/  ISETP.NE.AND.EX P0, PT, R7, RZ, PT, P0 ;  /* 0x000000ff0700720c */ /* 0x000fda0003f05300 */
        /* <DEDUP_REMOVED lines=9> */
[----:B--2---:R-:W-:-:S04]  /*00d0*/  LEA R4, P0, R6, R4, 0x1 ;  /* 0x0000000406047211 */ /* 0x004fc800078008ff */
[----:B------:R-:W-:-:S05]  /*00e0*/  LEA.HI.X R5, R6, R5, R7, 0x1, P0 ;  /* 0x0000000506057211 */ /* 0x000fca00000f0c07 */
[----:B------:R-:W-:Y:S01]  /*00f0*/  STG.E.64 desc[UR4][R2.64], R4 ;  /* 0x0000000402007986 */ /* 0x000fe2000c101b04 */
[----:B------:R-:W-:Y:S05]  /*0100*/  EXIT ;  /* 0x000000000000794d */ /* 0x000fea0003800000 */
.L_x_1:
        /* <DEDUP_REMOVED lines=15> */
.L_x_4:


//--------------------- .text._Z7kernel1Pll       --------------------------
	.section	.text._Z7kernel1Pll,"ax",@progbits
	.align	128
        .global         _Z7kernel1Pll
        .type           _Z7kernel1Pll,@function
        .size           _Z7kernel1Pll,(.L_x_5 - _Z7kernel1Pll)
        .other          _Z7kernel1Pll,@"STO_CUDA_ENTRY STV_DEFAULT"
_Z7kernel1Pll:
.text._Z7kernel1Pll:
        /* <DEDUP_REMOVED lines=13> */
[----:B--2---:R-:W-:-:S04]  /*00d0*/  IADD3 R4, P0, PT, R4, UR8, RZ ;  /* 0x0000000804047c10 */ /* 0x004fc8000ff1e0ff */
[----:B------:R-:W-:-:S05]  /*00e0*/  IADD3.X R5, PT, PT, R5, UR9, RZ, P0, !PT ;  /* 0x0000000905057c10 */ /* 0x000fca00087fe4ff */
[----:B------:R-:W-:Y:S01]  /*00f0*/  STG.E.64 desc[UR4][R2.64], R4 ;  /* 0x0000000402007986 */ /* 0x000fe2000c101b04 */
[----:B------:R-:W-:Y:S05]  /*0100*/  EXIT ;  /* 0x000000000000794d */ /* 0x000fea0003800000 */
.L_x_2:
        /* <DEDUP_REMOVED lines=15> */
.L_x_5:


//--------------------- .nv.shared.reserved.0     --------------------------
	.section	.nv.shared.reserved.0,"aw",@nobits
	.weak		__nv_reservedSMEM_offset_0_alias
	.size		__nv_reservedSMEM_offset_0_alias, 0, 64
	.other		__nv_reservedSMEM_offset_0_alias,@"STO_CUDA_RESERVED_SHARED STV_DEFAULT"
__nv_reservedSMEM_offset_0_alias:
	.zero		0
	.zero		64


//--------------------- .nv.constant0._Z7kernel3Pll --------------------------
	.section	.nv.constant0._Z7kernel3Pll,"a",@progbits
	.sectionflags	@""
	.align	4
.nv.constant0._Z7kernel3Pll:
	.zero		912


//--------------------- .nv.constant0._Z7kernel2Pll --------------------------
	.section	.nv.constant0._Z7kernel2Pll,"a",@progbits
	.sectionflags	@""
	.align	4
.nv.constant0._Z7kernel2Pll:
	.zero		912


//--------------------- .nv.constant0._Z7kernel1Pll --------------------------
	.section	.nv.constant0._Z7kernel1Pll,"a",@progbits
	.sectionflags	@""
	.align	4
.nv.constant0._Z7kernel1Pll:
	.zero		912


//--------------------- SYMBOLS --------------------------

	.type		.nv.reservedSmem.offset0,@object
	.size		.nv.reservedSmem.offset0,0x4
